//
// Generated by NVIDIA NVVM Compiler
//
// Compiler Build ID: CL-36424714
// Cuda compilation tools, release 13.0, V13.0.88
// Based on NVVM 20.0.0
//

.version 9.0
.target sm_100
.address_size 64

	// .globl	_Z20kershaw_prime_kernelPjS_m

.visible .entry _Z20kershaw_prime_kernelPjS_m(
	.param .u64 .ptr .align 1 _Z20kershaw_prime_kernelPjS_m_param_0,
	.param .u64 .ptr .align 1 _Z20kershaw_prime_kernelPjS_m_param_1,
	.param .u64 _Z20kershaw_prime_kernelPjS_m_param_2
)
{
	.reg .pred 	%p<24>;
	.reg .b32 	%r<62>;
	.reg .b64 	%rd<62>;

	ld.param.u64 	%rd32, [_Z20kershaw_prime_kernelPjS_m_param_0];
	ld.param.u64 	%rd33, [_Z20kershaw_prime_kernelPjS_m_param_1];
	ld.param.u64 	%rd34, [_Z20kershaw_prime_kernelPjS_m_param_2];
	mov.u32 	%r22, %ctaid.x;
	mov.u32 	%r23, %ntid.x;
	mov.u32 	%r24, %tid.x;
	mad.lo.s32 	%r25, %r22, %r23, %r24;
	cvt.u64.u32 	%rd1, %r25;
	setp.le.u64 	%p1, %rd34, %rd1;
	@%p1 bra 	$L__BB0_41;
	cvta.to.global.u64 	%rd35, %rd32;
	shl.b64 	%rd36, %rd1, 2;
	add.s64 	%rd37, %rd35, %rd36;
	ld.global.u32 	%r1, [%rd37];
	cvt.u64.u32 	%rd3, %r1;
	mov.b32 	%r55, 2;
	mov.b32 	%r54, 1;
	mov.b32 	%r56, 0;
$L__BB0_2:
	mov.u32 	%r3, %r56;
	mov.u32 	%r56, %r54;
	shl.b32 	%r29, %r55, 1;
	rem.u32 	%r55, %r29, %r1;
	add.s32 	%r54, %r56, 1;
	setp.eq.s32 	%p2, %r55, 1;
	@%p2 bra 	$L__BB0_3;
	bra.uni 	$L__BB0_2;
$L__BB0_3:
	setp.lt.u32 	%p3, %r54, 2;
	mov.b64 	%rd60, 3;
	@%p3 bra 	$L__BB0_30;
	setp.lt.u32 	%p4, %r3, 3;
	mov.b64 	%rd60, 3;
	@%p4 bra 	$L__BB0_23;
	and.b32  	%r30, %r56, -4;
	neg.s32 	%r57, %r30;
	mov.b64 	%rd60, 3;
	cvt.u32.u64 	%r31, %rd3;
$L__BB0_6:
	setp.lt.u64 	%p5, %rd60, 6148914691236517204;
	@%p5 bra 	$L__BB0_10;
	and.b64  	%rd42, %rd60, -4294967296;
	setp.ne.s64 	%p6, %rd42, 0;
	@%p6 bra 	$L__BB0_9;
	cvt.u32.u64 	%r32, %rd60;
	rem.u32 	%r33, %r32, %r31;
	cvt.u64.u32 	%rd60, %r33;
	bra.uni 	$L__BB0_10;
$L__BB0_9:
	rem.u64 	%rd60, %rd60, %rd3;
$L__BB0_10:
	mul.lo.s64 	%rd53, %rd60, 3;
	setp.lt.u64 	%p7, %rd60, 2049638230412172402;
	@%p7 bra 	$L__BB0_14;
	and.b64  	%rd43, %rd53, -4294967296;
	setp.ne.s64 	%p8, %rd43, 0;
	@%p8 bra 	$L__BB0_13;
	cvt.u32.u64 	%r35, %rd53;
	rem.u32 	%r36, %r35, %r31;
	cvt.u64.u32 	%rd53, %r36;
	bra.uni 	$L__BB0_14;
$L__BB0_13:
	rem.u64 	%rd53, %rd53, %rd3;
$L__BB0_14:
	mul.lo.s64 	%rd54, %rd53, 3;
	setp.lt.u64 	%p9, %rd53, 2049638230412172402;
	@%p9 bra 	$L__BB0_18;
	and.b64  	%rd44, %rd54, -4294967296;
	setp.ne.s64 	%p10, %rd44, 0;
	@%p10 bra 	$L__BB0_17;
	cvt.u32.u64 	%r38, %rd54;
	rem.u32 	%r39, %r38, %r31;
	cvt.u64.u32 	%rd54, %r39;
	bra.uni 	$L__BB0_18;
$L__BB0_17:
	rem.u64 	%rd54, %rd54, %rd3;
$L__BB0_18:
	mul.lo.s64 	%rd55, %rd54, 3;
	setp.lt.u64 	%p11, %rd54, 2049638230412172402;
	@%p11 bra 	$L__BB0_22;
	and.b64  	%rd45, %rd55, -4294967296;
	setp.ne.s64 	%p12, %rd45, 0;
	@%p12 bra 	$L__BB0_21;
	cvt.u32.u64 	%r41, %rd55;
	rem.u32 	%r42, %r41, %r31;
	cvt.u64.u32 	%rd55, %r42;
	bra.uni 	$L__BB0_22;
$L__BB0_21:
	rem.u64 	%rd55, %rd55, %rd3;
$L__BB0_22:
	mul.lo.s64 	%rd60, %rd55, 3;
	add.s32 	%r57, %r57, 4;
	setp.ne.s32 	%p13, %r57, 0;
	@%p13 bra 	$L__BB0_6;
$L__BB0_23:
	and.b32  	%r43, %r56, 3;
	setp.eq.s32 	%p14, %r43, 0;
	@%p14 bra 	$L__BB0_30;
	neg.s32 	%r58, %r43;
	cvt.u32.u64 	%r45, %rd3;
$L__BB0_25:
	.pragma "nounroll";
	setp.lt.u64 	%p15, %rd60, 6148914691236517204;
	@%p15 bra 	$L__BB0_29;
	and.b64  	%rd46, %rd60, -4294967296;
	setp.ne.s64 	%p16, %rd46, 0;
	@%p16 bra 	$L__BB0_28;
	cvt.u32.u64 	%r46, %rd60;
	rem.u32 	%r47, %r46, %r45;
	cvt.u64.u32 	%rd60, %r47;
	bra.uni 	$L__BB0_29;
$L__BB0_28:
	rem.u64 	%rd60, %rd60, %rd3;
$L__BB0_29:
	mul.lo.s64 	%rd60, %rd60, 3;
	add.s32 	%r58, %r58, 1;
	setp.ne.s32 	%p17, %r58, 0;
	@%p17 bra 	$L__BB0_25;
$L__BB0_30:
	and.b64  	%rd47, %rd60, -4294967296;
	setp.ne.s64 	%p18, %rd47, 0;
	@%p18 bra 	$L__BB0_32;
	cvt.u32.u64 	%r48, %rd3;
	cvt.u32.u64 	%r49, %rd60;
	rem.u32 	%r50, %r49, %r48;
	cvt.u64.u32 	%rd61, %r50;
	bra.uni 	$L__BB0_33;
$L__BB0_32:
	rem.u64 	%rd61, %rd60, %rd3;
$L__BB0_33:
	cvt.u32.u64 	%r13, %rd61;
	add.s32 	%r51, %r1, -1;
	div.u32 	%r14, %r51, %r54;
	setp.lt.u32 	%p19, %r14, 2;
	@%p19 bra 	$L__BB0_41;
	mov.b32 	%r59, 1;
	mov.u32 	%r61, %r13;
$L__BB0_35:
	mul.lo.s32 	%r61, %r61, %r13;
	add.s32 	%r59, %r59, 1;
	setp.le.u32 	%p20, %r61, %r1;
	@%p20 bra 	$L__BB0_37;
	rem.u32 	%r61, %r61, %r1;
$L__BB0_37:
	mul.lo.s32 	%r21, %r61, 3;
	setp.le.u32 	%p21, %r21, %r1;
	@%p21 bra 	$L__BB0_40;
	rem.u32 	%r53, %r21, %r1;
	setp.ne.s32 	%p22, %r53, 2;
	@%p22 bra 	$L__BB0_40;
	cvta.to.global.u64 	%rd48, %rd33;
	add.s64 	%rd50, %rd48, %rd36;
	st.global.u32 	[%rd50], %r1;
	bra.uni 	$L__BB0_41;
$L__BB0_40:
	setp.lt.u32 	%p23, %r59, %r14;
	@%p23 bra 	$L__BB0_35;
$L__BB0_41:
	ret;

}


// ===== COMPILED SASS (sm_100) =====

	.target	sm_100

	.elftype	@"ET_EXEC"


//--------------------- .note.nv.tkinfo           --------------------------
	.section	.note.nv.tkinfo,"",@"SHT_NOTE"
	.sectionflags	@"SHF_NOTE_NV_TKINFO"
	.tkinfo
        /*0018*/ 	.word	0x00000002
        /*0030*/ 	.string	""
        /*0030*/ 	.string	"ptxas"
        /*0030*/ 	.string	"Cuda compilation tools, release 13.0, V13.0.88"
        /*0030*/ 	.string	"Build cuda_13.0.r13.0/compiler.36424714_0"
        /*0030*/ 	.string	"-arch sm_100 -m 64 "



//--------------------- .note.nv.cuinfo           --------------------------
	.section	.note.nv.cuinfo,"",@"SHT_NOTE"
	.sectionflags	@"SHF_NOTE_NV_CUINFO"
        /*0018*/ 	.short	0x0002
        /*001a*/ 	.short	0x0064
        /*001c*/ 	.short	0x0082
	.zero		2


//--------------------- .nv.info                  --------------------------
	.section	.nv.info,"",@"SHT_CUDA_INFO"
	.align	4


	//----- nvinfo : EIATTR_REGCOUNT
	.align		4
        /*0000*/ 	.byte	0x04, 0x2f
        /*0002*/ 	.short	(.L_1 - .L_0)
	.align		4
.L_0:
        /*0004*/ 	.word	index@(_Z20kershaw_prime_kernelPjS_m)
        /*0008*/ 	.word	0x00000016


	//----- nvinfo : EIATTR_FRAME_SIZE
	.align		4
.L_1:
        /*000c*/ 	.byte	0x04, 0x11
        /*000e*/ 	.short	(.L_3 - .L_2)
	.align		4
.L_2:
        /*0010*/ 	.word	index@($__internal_0_$__cuda_sm20_rem_u64)
        /*0014*/ 	.word	0x00000000


	//----- nvinfo : EIATTR_FRAME_SIZE
	.align		4
.L_3:
        /*0018*/ 	.byte	0x04, 0x11
        /*001a*/ 	.short	(.L_5 - .L_4)
	.align		4
.L_4:
        /*001c*/ 	.word	index@(_Z20kershaw_prime_kernelPjS_m)
        /*0020*/ 	.word	0x00000000


	//----- nvinfo : EIATTR_MIN_STACK_SIZE
	.align		4
.L_5:
        /*0024*/ 	.byte	0x04, 0x12
        /*0026*/ 	.short	(.L_7 - .L_6)
	.align		4
.L_6:
        /*0028*/ 	.word	index@(_Z20kershaw_prime_kernelPjS_m)
        /*002c*/ 	.word	0x00000000
.L_7:


//--------------------- .nv.compat                --------------------------
	.section	.nv.compat,"",@"SHT_CUDA_COMPAT_INFO"
	.align	4
        /*0000*/ 	.byte	0x02, 0x09, 0x00, 0x00, 0x02, 0x02, 0x01, 0x00, 0x02, 0x05, 0x05, 0x00, 0x03, 0x07, 0x01, 0x01
        /*0010*/ 	.byte	0x02, 0x03, 0x00, 0x00, 0x02, 0x06, 0x01, 0x00, 0x04, 0x0b, 0x08, 0x00, 0x09, 0x00, 0x00, 0x00
        /*0020*/ 	.byte	0x00, 0x00, 0x00, 0x00


//--------------------- .nv.info._Z20kershaw_prime_kernelPjS_m --------------------------
	.section	.nv.info._Z20kershaw_prime_kernelPjS_m,"",@"SHT_CUDA_INFO"
	.sectionflags	@""
	.align	4


	//----- nvinfo : EIATTR_CUDA_API_VERSION
	.align		4
        /*0000*/ 	.byte	0x04, 0x37
        /*0002*/ 	.short	(.L_9 - .L_8)
.L_8:
        /*0004*/ 	.word	0x00000082


	//----- nvinfo : EIATTR_KPARAM_INFO
	.align		4
.L_9:
        /*0008*/ 	.byte	0x04, 0x17
        /*000a*/ 	.short	(.L_11 - .L_10)
.L_10:
        /*000c*/ 	.word	0x00000000
        /*0010*/ 	.short	0x0002
        /*0012*/ 	.short	0x0010
        /*0014*/ 	.byte	0x00, 0xf0, 0x21, 0x00


	//----- nvinfo : EIATTR_KPARAM_INFO
	.align		4
.L_11:
        /*0018*/ 	.byte	0x04, 0x17
        /*001a*/ 	.short	(.L_13 - .L_12)
.L_12:
        /*001c*/ 	.word	0x00000000
        /*0020*/ 	.short	0x0001
        /*0022*/ 	.short	0x0008
        /*0024*/ 	.byte	0x00, 0xf5, 0x21, 0x00


	//----- nvinfo : EIATTR_KPARAM_INFO
	.align		4
.L_13:
        /*0028*/ 	.byte	0x04, 0x17
        /*002a*/ 	.short	(.L_15 - .L_14)
.L_14:
        /*002c*/ 	.word	0x00000000
        /*0030*/ 	.short	0x0000
        /*0032*/ 	.short	0x0000
        /*0034*/ 	.byte	0x00, 0xf5, 0x21, 0x00


	//----- nvinfo : EIATTR_SPARSE_MMA_MASK
	.align		4
.L_15:
        /*0038*/ 	.byte	0x03, 0x50
        /*003a*/ 	.short	0x0000


	//----- nvinfo : EIATTR_MAXREG_COUNT
	.align		4
        /*003c*/ 	.byte	0x03, 0x1b
        /*003e*/ 	.short	0x00ff


	//----- nvinfo : EIATTR_MERCURY_ISA_VERSION
	.align		4
        /*0040*/ 	.byte	0x03, 0x5f
        /*0042*/ 	.short	0x0101


	//----- nvinfo : EIATTR_VRC_CTA_INIT_COUNT
	.align		4
        /*0044*/ 	.byte	0x02, 0x4a
	.zero		1
	.zero		1


	//----- nvinfo : EIATTR_EXIT_INSTR_OFFSETS
	.align		4
        /*0048*/ 	.byte	0x04, 0x1c
        /*004a*/ 	.short	(.L_17 - .L_16)


	//   ....[0]....
.L_16:
        /*004c*/ 	.word	0x00000080


	//   ....[1]....
        /*0050*/ 	.word	0x000011c0


	//   ....[2]....
        /*0054*/ 	.word	0x00001500


	//   ....[3]....
        /*0058*/ 	.word	0x00001550


	//----- nvinfo : EIATTR_CRS_STACK_SIZE
	.align		4
.L_17:
        /*005c*/ 	.byte	0x04, 0x1e
        /*005e*/ 	.short	(.L_19 - .L_18)
.L_18:
        /*0060*/ 	.word	0x00000000


	//----- nvinfo : EIATTR_CBANK_PARAM_SIZE
	.align		4
.L_19:
        /*0064*/ 	.byte	0x03, 0x19
        /*0066*/ 	.short	0x0018


	//----- nvinfo : EIATTR_PARAM_CBANK
	.align		4
        /*0068*/ 	.byte	0x04, 0x0a
        /*006a*/ 	.short	(.L_21 - .L_20)
	.align		4
.L_20:
        /*006c*/ 	.word	index@(.nv.constant0._Z20kershaw_prime_kernelPjS_m)
        /*0070*/ 	.short	0x0380
        /*0072*/ 	.short	0x0018


	//----- nvinfo : EIATTR_SW_WAR
	.align		4
.L_21:
        /*0074*/ 	.byte	0x04, 0x36
        /*0076*/ 	.short	(.L_23 - .L_22)
.L_22:
        /*0078*/ 	.word	0x00000008
.L_23:


//--------------------- .nv.callgraph             --------------------------
	.section	.nv.callgraph,"",@"SHT_CUDA_CALLGRAPH"
	.align	4
	.sectionentsize	8
	.align		4
        /*0000*/ 	.word	0x00000000
	.align		4
        /*0004*/ 	.word	0xffffffff
	.align		4
        /*0008*/ 	.word	0x00000000
	.align		4
        /*000c*/ 	.word	0xfffffffe
	.align		4
        /*0010*/ 	.word	0x00000000
	.align		4
        /*0014*/ 	.word	0xfffffffd
	.align		4
        /*0018*/ 	.word	0x00000000
	.align		4
        /*001c*/ 	.word	0xfffffffc


//--------------------- .text._Z20kershaw_prime_kernelPjS_m --------------------------
	.section	.text._Z20kershaw_prime_kernelPjS_m,"ax",@progbits
	.align	128
        .global         _Z20kershaw_prime_kernelPjS_m
        .type           _Z20kershaw_prime_kernelPjS_m,@function
        .size           _Z20kershaw_prime_kernelPjS_m,(.L_x_33 - _Z20kershaw_prime_kernelPjS_m)
        .other          _Z20kershaw_prime_kernelPjS_m,@"STO_CUDA_ENTRY STV_DEFAULT"
_Z20kershaw_prime_kernelPjS_m:
.text._Z20kershaw_prime_kernelPjS_m:
[----:B------:R-:W-:Y:S01]  /*0000*/  LDC R1, c[0x0][0x37c] ;  /* 0x0000df00ff017b82 */ /* 0x000fe20000000800 */
[----:B------:R-:W0:Y:S07]  /*0010*/  S2R R3, SR_TID.X ;  /* 0x0000000000037919 */ /* 0x000e2e0000002100 */
[----:B------:R-:W0:Y:S01]  /*0020*/  S2UR UR4, SR_CTAID.X ;  /* 0x00000000000479c3 */ /* 0x000e220000002500 */
[----:B------:R-:W1:Y:S07]  /*0030*/  LDCU.64 UR6, c[0x0][0x390] ;  /* 0x00007200ff0677ac */ /* 0x000e6e0008000a00 */
[----:B------:R-:W0:Y:S02]  /*0040*/  LDC R4, c[0x0][0x360] ;  /* 0x0000d800ff047b82 */ /* 0x000e240000000800 */
[----:B0-----:R-:W-:-:S05]  /*0050*/  IMAD R4, R4, UR4, R3 ;  /* 0x0000000404047c24 */ /* 0x001fca000f8e0203 */
[----:B-1----:R-:W-:-:S04]  /*0060*/  ISETP.GE.U32.AND P0, PT, R4, UR6, PT ;  /* 0x0000000604007c0c */ /* 0x002fc8000bf06070 */
[----:B------:R-:W-:-:S13]  /*0070*/  ISETP.GE.U32.AND.EX P0, PT, RZ, UR7, PT, P0 ;  /* 0x00000007ff007c0c */ /* 0x000fda000bf06100 */
[----:B------:R-:W-:Y:S05]  /*0080*/  @P0 EXIT ;  /* 0x000000000000094d */ /* 0x000fea0003800000 */
[----:B------:R-:W0:Y:S01]  /*0090*/  LDCU.64 UR4, c[0x0][0x380] ;  /* 0x00007000ff0477ac */ /* 0x000e220008000a00 */
[----:B------:R-:W-:Y:S01]  /*00a0*/  IMAD.SHL.U32 R5, R4, 0x4, RZ ;  /* 0x0000000404057824 */ /* 0x000fe200078e00ff */
[----:B------:R-:W-:Y:S01]  /*00b0*/  SHF.R.U32.HI R4, RZ, 0x1e, R4 ;  /* 0x0000001eff047819 */ /* 0x000fe20000011604 */
[----:B------:R-:W1:Y:S03]  /*00c0*/  LDCU.64 UR6, c[0x0][0x358] ;  /* 0x00006b00ff0677ac */ /* 0x000e660008000a00 */
[----:B0-----:R-:W-:-:S04]  /*00d0*/  IADD3 R6, P0, PT, R5, UR4, RZ ;  /* 0x0000000405067c10 */ /* 0x001fc8000ff1e0ff */
[----:B------:R-:W-:-:S05]  /*00e0*/  IADD3.X R7, PT, PT, R4, UR5, RZ, P0, !PT ;  /* 0x0000000504077c10 */ /* 0x000fca00087fe4ff */
[----:B-1----:R0:W2:Y:S01]  /*00f0*/  LDG.E R6, desc[UR6][R6.64] ;  /* 0x0000000606067981 */ /* 0x0020a2000c1e1900 */
[----:B------:R-:W-:Y:S01]  /*0100*/  HFMA2 R0, -RZ, RZ, 0, 5.9604644775390625e-08 ;  /* 0x00000001ff007431 */ /* 0x000fe200000001ff */
[----:B------:R-:W-:Y:S01]  /*0110*/  BSSY.RECONVERGENT B0, `(.L_x_0) ;  /* 0x000001b000007945 */ /* 0x000fe20003800200 */
[----:B------:R-:W-:Y:S02]  /*0120*/  IMAD.MOV.U32 R8, RZ, RZ, 0x2 ;  /* 0x00000002ff087424 */ /* 0x000fe400078e00ff */
[----:B0-----:R-:W-:Y:S01]  /*0130*/  IMAD.MOV.U32 R7, RZ, RZ, RZ ;  /* 0x000000ffff077224 */ /* 0x001fe200078e00ff */
[----:B--2---:R-:W0:Y:S01]  /*0140*/  I2F.U32.RP R9, R6 ;  /* 0x0000000600097306 */ /* 0x004e220000209000 */
[-C--:B------:R-:W-:Y:S02]  /*0150*/  IADD3 R11, PT, PT, RZ, -R6.reuse, RZ ;  /* 0x80000006ff0b7210 */ /* 0x080fe40007ffe0ff */
[----:B------:R-:W-:Y:S02]  /*0160*/  ISETP.NE.U32.AND P1, PT, R6, RZ, PT ;  /* 0x000000ff0600720c */ /* 0x000fe40003f25070 */
[----:B------:R-:W-:-:S03]  /*0170*/  LOP3.LUT R12, RZ, R6, RZ, 0x33, !PT ;  /* 0x00000006ff0c7212 */ /* 0x000fc600078e33ff */
[----:B0-----:R-:W0:Y:S02]  /*0180*/  MUFU.RCP R9, R9 ;  /* 0x0000000900097308 */ /* 0x001e240000001000 */
[----:B0-----:R-:W-:-:S06]  /*0190*/  VIADD R2, R9, 0xffffffe ;  /* 0x0ffffffe09027836 */ /* 0x001fcc0000000000 */
[----:B------:R0:W1:Y:S02]  /*01a0*/  F2I.FTZ.U32.TRUNC.NTZ R3, R2 ;  /* 0x0000000200037305 */ /* 0x000064000021f000 */
[----:B0-----:R-:W-:Y:S02]  /*01b0*/  IMAD.MOV.U32 R2, RZ, RZ, RZ ;  /* 0x000000ffff027224 */ /* 0x001fe400078e00ff */
[----:B-1----:R-:W-:-:S04]  /*01c0*/  IMAD R11, R11, R3, RZ ;  /* 0x000000030b0b7224 */ /* 0x002fc800078e02ff */
[----:B------:R-:W-:-:S07]  /*01d0*/  IMAD.HI.U32 R10, R3, R11, R2 ;  /* 0x0000000b030a7227 */ /* 0x000fce00078e0002 */
.L_x_1:
[----:B------:R-:W-:-:S04]  /*01e0*/  IMAD.SHL.U32 R3, R8, 0x2, RZ ;  /* 0x0000000208037824 */ /* 0x000fc800078e00ff */
[----:B------:R-:W-:-:S05]  /*01f0*/  IMAD.HI.U32 R2, R10, R3, RZ ;  /* 0x000000030a027227 */ /* 0x000fca00078e00ff */
[----:B------:R-:W-:-:S05]  /*0200*/  IADD3 R2, PT, PT, -R2, RZ, RZ ;  /* 0x000000ff02027210 */ /* 0x000fca0007ffe1ff */
[----:B------:R-:W-:Y:S01]  /*0210*/  IMAD R3, R6, R2, R3 ;  /* 0x0000000206037224 */ /* 0x000fe200078e0203 */
[----:B------:R-:W-:Y:S01]  /*0220*/  MOV R2, R7 ;  /* 0x0000000700027202 */ /* 0x000fe20000000f00 */
[----:B------:R-:W-:Y:S02]  /*0230*/  IMAD.MOV.U32 R7, RZ, RZ, R0 ;  /* 0x000000ffff077224 */ /* 0x000fe400078e0000 */
[----:B------:R-:W-:Y:S01]  /*0240*/  VIADD R0, R0, 0x1 ;  /* 0x0000000100007836 */ /* 0x000fe20000000000 */
[----:B------:R-:W-:-:S13]  /*0250*/  ISETP.GE.U32.AND P0, PT, R3, R6, PT ;  /* 0x000000060300720c */ /* 0x000fda0003f06070 */
[----:B------:R-:W-:-:S05]  /*0260*/  @P0 IMAD.IADD R3, R3, 0x1, -R6 ;  /* 0x0000000103030824 */ /* 0x000fca00078e0a06 */
[----:B------:R-:W-:-:S13]  /*0270*/  ISETP.GE.U32.AND P0, PT, R3, R6, PT ;  /* 0x000000060300720c */ /* 0x000fda0003f06070 */
[----:B------:R-:W-:-:S05]  /*0280*/  @P0 IMAD.IADD R3, R3, 0x1, -R6 ;  /* 0x0000000103030824 */ /* 0x000fca00078e0a06 */
[----:B------:R-:W-:-:S04]  /*0290*/  SEL R8, R12, R3, !P1 ;  /* 0x000000030c087207 */ /* 0x000fc80004800000 */
[----:B------:R-:W-:-:S13]  /*02a0*/  ISETP.NE.AND P0, PT, R8, 0x1, PT ;  /* 0x000000010800780c */ /* 0x000fda0003f05270 */
[----:B------:R-:W-:Y:S05]  /*02b0*/  @P0 BRA `(.L_x_1) ;  /* 0xfffffffc00c80947 */ /* 0x000fea000383ffff */
[----:B------:R-:W-:Y:S05]  /*02c0*/  BSYNC.RECONVERGENT B0 ;  /* 0x0000000000007941 */ /* 0x000fea0003800200 */
.L_x_0:
[----:B------:R-:W-:Y:S01]  /*02d0*/  ISETP.GE.U32.AND P0, PT, R0, 0x2, PT ;  /* 0x000000020000780c */ /* 0x000fe20003f06070 */
[----:B------:R-:W-:Y:S01]  /*02e0*/  UMOV UR4, URZ ;  /* 0x000000ff00047c82 */ /* 0x000fe20008000000 */
[----:B------:R-:W-:Y:S01]  /*02f0*/  BSSY.RECONVERGENT B0, `(.L_x_2) ;  /* 0x00000bf000007945 */ /* 0x000fe20003800200 */
[----:B------:R-:W-:Y:S01]  /*0300*/  MOV R9, 0x3 ;  /* 0x0000000300097802 */ /* 0x000fe20000000f00 */
[----:B------:R-:W-:-:S09]  /*0310*/  IMAD.MOV.U32 R11, RZ, RZ, RZ ;  /* 0x000000ffff0b7224 */ /* 0x000fd200078e00ff */
[----:B------:R-:W-:Y:S05]  /*0320*/  @!P0 BRA `(.L_x_3) ;  /* 0x0000000800ec8947 */ /* 0x000fea0003800000 */
[----:B------:R-:W-:Y:S01]  /*0330*/  ISETP.GE.U32.AND P0, PT, R2, 0x3, PT ;  /* 0x000000030200780c */ /* 0x000fe20003f06070 */
[----:B------:R-:W-:Y:S01]  /*0340*/  BSSY.RECONVERGENT B1, `(.L_x_4) ;  /* 0x0000092000017945 */ /* 0x000fe20003800200 */
[----:B------:R-:W-:Y:S02]  /*0350*/  HFMA2 R11, -RZ, RZ, 0, 0 ;  /* 0x00000000ff0b7431 */ /* 0x000fe400000001ff */
[----:B------:R-:W-:-:S09]  /*0360*/  IMAD.MOV.U32 R9, RZ, RZ, 0x3 ;  /* 0x00000003ff097424 */ /* 0x000fd200078e00ff */
[----:B------:R-:W-:Y:S05]  /*0370*/  @!P0 BRA `(.L_x_5) ;  /* 0x0000000800388947 */ /* 0x000fea0003800000 */
[----:B------:R-:W-:Y:S01]  /*0380*/  LOP3.LUT R8, R7, 0xfffffffc, RZ, 0xc0, !PT ;  /* 0xfffffffc07087812 */ /* 0x000fe200078ec0ff */
[----:B------:R-:W-:Y:S02]  /*0390*/  IMAD.MOV.U32 R9, RZ, RZ, 0x3 ;  /* 0x00000003ff097424 */ /* 0x000fe400078e00ff */
[----:B------:R-:W-:Y:S01]  /*03a0*/  IMAD.MOV.U32 R11, RZ, RZ, RZ ;  /* 0x000000ffff0b7224 */ /* 0x000fe200078e00ff */
[----:B------:R-:W-:-:S07]  /*03b0*/  IADD3 R8, PT, PT, -R8, RZ, RZ ;  /* 0x000000ff08087210 */ /* 0x000fce0007ffe1ff */
.L_x_18:
[----:B------:R-:W-:Y:S01]  /*03c0*/  ISETP.GE.U32.AND P0, PT, R9, 0x55555554, PT ;  /* 0x555555540900780c */ /* 0x000fe20003f06070 */
[----:B------:R-:W-:Y:S01]  /*03d0*/  VIADD R8, R8, 0x4 ;  /* 0x0000000408087836 */ /* 0x000fe20000000000 */
[----:B------:R-:W-:Y:S02]  /*03e0*/  BSSY.RECONVERGENT B2, `(.L_x_6) ;  /* 0x000001c000027945 */ /* 0x000fe40003800200 */
[----:B------:R-:W-:Y:S02]  /*03f0*/  ISETP.GE.U32.AND.EX P0, PT, R11, 0x55555555, PT, P0 ;  /* 0x555555550b00780c */ /* 0x000fe40003f06100 */
[----:B------:R-:W-:-:S11]  /*0400*/  ISETP.NE.AND P2, PT, R8, RZ, PT ;  /* 0x000000ff0800720c */ /* 0x000fd60003f45270 */
[----:B------:R-:W-:Y:S05]  /*0410*/  @!P0 BRA `(.L_x_7) ;  /* 0x0000000000608947 */ /* 0x000fea0003800000 */
[----:B------:R-:W-:-:S13]  /*0420*/  ISETP.NE.U32.AND P0, PT, R11, RZ, PT ;  /* 0x000000ff0b00720c */ /* 0x000fda0003f05070 */
[----:B------:R-:W-:Y:S05]  /*0430*/  @P0 BRA `(.L_x_8) ;  /* 0x00000000004c0947 */ /* 0x000fea0003800000 */
[----:B------:R-:W0:Y:S01]  /*0440*/  I2F.U32.RP R10, R6 ;  /* 0x00000006000a7306 */ /* 0x000e220000209000 */
[----:B------:R-:W-:Y:S01]  /*0450*/  IADD3 R11, PT, PT, RZ, -R6, RZ ;  /* 0x80000006ff0b7210 */ /* 0x000fe20007ffe0ff */
[----:B------:R-:W-:Y:S01]  /*0460*/  IMAD.MOV.U32 R2, RZ, RZ, RZ ;  /* 0x000000ffff027224 */ /* 0x000fe200078e00ff */
[----:B------:R-:W-:-:S05]  /*0470*/  ISETP.NE.U32.AND P1, PT, R6, RZ, PT ;  /* 0x000000ff0600720c */ /* 0x000fca0003f25070 */
[----:B0-----:R-:W0:Y:S02]  /*0480*/  MUFU.RCP R10, R10 ;  /* 0x0000000a000a7308 */ /* 0x001e240000001000 */
[----:B0-----:R-:W-:-:S06]  /*0490*/  VIADD R3, R10, 0xffffffe ;  /* 0x0ffffffe0a037836 */ /* 0x001fcc0000000000 */
[----:B------:R-:W0:Y:S02]  /*04a0*/  F2I.FTZ.U32.TRUNC.NTZ R3, R3 ;  /* 0x0000000300037305 */ /* 0x000e24000021f000 */
[----:B0-----:R-:W-:-:S04]  /*04b0*/  IMAD R11, R11, R3, RZ ;  /* 0x000000030b0b7224 */ /* 0x001fc800078e02ff */
[----:B------:R-:W-:-:S04]  /*04c0*/  IMAD.HI.U32 R2, R3, R11, R2 ;  /* 0x0000000b03027227 */ /* 0x000fc800078e0002 */
[----:B------:R-:W-:Y:S02]  /*04d0*/  IMAD.MOV.U32 R11, RZ, RZ, RZ ;  /* 0x000000ffff0b7224 */ /* 0x000fe400078e00ff */
[----:B------:R-:W-:-:S04]  /*04e0*/  IMAD.HI.U32 R2, R2, R9, RZ ;  /* 0x0000000902027227 */ /* 0x000fc800078e00ff */
[----:B------:R-:W-:-:S04]  /*04f0*/  IMAD.MOV R2, RZ, RZ, -R2 ;  /* 0x000000ffff027224 */ /* 0x000fc800078e0a02 */
[----:B------:R-:W-:-:S05]  /*0500*/  IMAD R9, R6, R2, R9 ;  /* 0x0000000206097224 */ /* 0x000fca00078e0209 */
[----:B------:R-:W-:-:S13]  /*0510*/  ISETP.GE.U32.AND P0, PT, R9, R6, PT ;  /* 0x000000060900720c */ /* 0x000fda0003f06070 */
[----:B------:R-:W-:-:S04]  /*0520*/  @P0 IADD3 R9, PT, PT, -R6, R9, RZ ;  /* 0x0000000906090210 */ /* 0x000fc80007ffe1ff */
[----:B------:R-:W-:-:S13]  /*0530*/  ISETP.GE.U32.AND P0, PT, R9, R6, PT ;  /* 0x000000060900720c */ /* 0x000fda0003f06070 */
[----:B------:R-:W-:Y:S01]  /*0540*/  @P0 IMAD.IADD R9, R9, 0x1, -R6 ;  /* 0x0000000109090824 */ /* 0x000fe200078e0a06 */
[----:B------:R-:W-:Y:S01]  /*0550*/  @!P1 LOP3.LUT R9, RZ, R6, RZ, 0x33, !PT ;  /* 0x00000006ff099212 */ /* 0x000fe200078e33ff */
[----:B------:R-:W-:Y:S06]  /*0560*/  BRA `(.L_x_7) ;  /* 0x00000000000c7947 */ /* 0x000fec0003800000 */
.L_x_8:
[----:B------:R-:W-:-:S07]  /*0570*/  MOV R10, 0x590 ;  /* 0x00000590000a7802 */ /* 0x000fce0000000f00 */
[----:B------:R-:W-:Y:S05]  /*0580*/  CALL.REL.NOINC `($__internal_0_$__cuda_sm20_rem_u64) ;  /* 0x0000000c00f47944 */ /* 0x000fea0003c00000 */
[----:B------:R-:W-:-:S07]  /*0590*/  MOV R11, R2 ;  /* 0x00000002000b7202 */ /* 0x000fce0000000f00 */
.L_x_7:
[----:B------:R-:W-:Y:S05]  /*05a0*/  BSYNC.RECONVERGENT B2 ;  /* 0x0000000000027941 */ /* 0x000fea0003800200 */
.L_x_6:
[----:B------:R-:W-:Y:S01]  /*05b0*/  ISETP.GE.U32.AND P0, PT, R9, 0x71c71c72, PT ;  /* 0x71c71c720900780c */ /* 0x000fe20003f06070 */
[----:B------:R-:W-:Y:S01]  /*05c0*/  IMAD R13, R11, 0x3, RZ ;  /* 0x000000030b0d7824 */ /* 0x000fe200078e02ff */
[----:B------:R-:W-:Y:S01]  /*05d0*/  BSSY.RECONVERGENT B2, `(.L_x_9) ;  /* 0x000001f000027945 */ /* 0x000fe20003800200 */
[----:B------:R-:W-:Y:S01]  /*05e0*/  IMAD.WIDE.U32 R2, R9, 0x3, RZ ;  /* 0x0000000309027825 */ /* 0x000fe200078e00ff */
[----:B------:R-:W-:-:S03]  /*05f0*/  ISETP.GE.U32.AND.EX P0, PT, R11, 0x1c71c71c, PT, P0 ;  /* 0x1c71c71c0b00780c */ /* 0x000fc60003f06100 */
[----:B------:R-:W-:Y:S02]  /*0600*/  IMAD.IADD R11, R3, 0x1, R13 ;  /* 0x00000001030b7824 */ /* 0x000fe400078e020d */
[----:B------:R-:W-:-:S08]  /*0610*/  IMAD.MOV.U32 R9, RZ, RZ, R2 ;  /* 0x000000ffff097224 */ /* 0x000fd000078e0002 */
[----:B------:R-:W-:Y:S05]  /*0620*/  @!P0 BRA `(.L_x_10) ;  /* 0x0000000000648947 */ /* 0x000fea0003800000 */
[----:B------:R-:W-:-:S13]  /*0630*/  ISETP.NE.U32.AND P0, PT, R11, RZ, PT ;  /* 0x000000ff0b00720c */ /* 0x000fda0003f05070 */
[----:B------:R-:W-:Y:S05]  /*0640*/  @P0 BRA `(.L_x_11) ;  /* 0x0000000000500947 */ /* 0x000fea0003800000 */
[----:B------:R-:W0:Y:S01]  /*0650*/  I2F.U32.RP R10, R6 ;  /* 0x00000006000a7306 */ /* 0x000e220000209000 */
[----:B------:R-:W-:Y:S01]  /*0660*/  IMAD.MOV R13, RZ, RZ, -R6 ;  /* 0x000000ffff0d7224 */ /* 0x000fe200078e0a06 */
[----:B------:R-:W-:Y:S01]  /*0670*/  ISETP.NE.U32.AND P1, PT, R6, RZ, PT ;  /* 0x000000ff0600720c */ /* 0x000fe20003f25070 */
[----:B------:R-:W-:-:S05]  /*0680*/  IMAD.MOV.U32 R2, RZ, RZ, RZ ;  /* 0x000000ffff027224 */ /* 0x000fca00078e00ff */
[----:B0-----:R-:W0:Y:S02]  /*0690*/  MUFU.RCP R10, R10 ;  /* 0x0000000a000a7308 */ /* 0x001e240000001000 */
[----:B0-----:R-:W-:-:S06]  /*06a0*/  IADD3 R11, PT, PT, R10, 0xffffffe, RZ ;  /* 0x0ffffffe0a0b7810 */ /* 0x001fcc0007ffe0ff */
[----:B------:R0:W1:Y:S02]  /*06b0*/  F2I.FTZ.U32.TRUNC.NTZ R3, R11 ;  /* 0x0000000b00037305 */ /* 0x000064000021f000 */
[----:B0-----:R-:W-:Y:S02]  /*06c0*/  HFMA2 R11, -RZ, RZ, 0, 0 ;  /* 0x00000000ff0b7431 */ /* 0x001fe400000001ff */
[----:B-1----:R-:W-:-:S04]  /*06d0*/  IMAD R13, R13, R3, RZ ;  /* 0x000000030d0d7224 */ /* 0x002fc800078e02ff */
[----:B------:R-:W-:-:S06]  /*06e0*/  IMAD.HI.U32 R2, R3, R13, R2 ;  /* 0x0000000d03027227 */ /* 0x000fcc00078e0002 */
[----:B------:R-:W-:-:S05]  /*06f0*/  IMAD.HI.U32 R2, R2, R9, RZ ;  /* 0x0000000902027227 */ /* 0x000fca00078e00ff */
[----:B------:R-:W-:-:S05]  /*0700*/  IADD3 R2, PT, PT, -R2, RZ, RZ ;  /* 0x000000ff02027210 */ /* 0x000fca0007ffe1ff */
[----:B------:R-:W-:-:S05]  /*0710*/  IMAD R3, R6, R2, R9 ;  /* 0x0000000206037224 */ /* 0x000fca00078e0209 */
[----:B------:R-:W-:-:S13]  /*0720*/  ISETP.GE.U32.AND P0, PT, R3, R6, PT ;  /* 0x000000060300720c */ /* 0x000fda0003f06070 */
[----:B------:R-:W-:-:S05]  /*0730*/  @P0 IMAD.IADD R3, R3, 0x1, -R6 ;  /* 0x0000000103030824 */ /* 0x000fca00078e0a06 */
[----:B------:R-:W-:-:S13]  /*0740*/  ISETP.GE.U32.AND P0, PT, R3, R6, PT ;  /* 0x000000060300720c */ /* 0x000fda0003f06070 */
[----:B------:R-:W-:Y:S01]  /*0750*/  @P0 IMAD.IADD R3, R3, 0x1, -R6 ;  /* 0x0000000103030824 */ /* 0x000fe200078e0a06 */
[----:B------:R-:W-:-:S05]  /*0760*/  @!P1 LOP3.LUT R3, RZ, R6, RZ, 0x33, !PT ;  /* 0x00000006ff039212 */ /* 0x000fca00078e33ff */
[----:B------:R-:W-:Y:S01]  /*0770*/  IMAD.MOV.U32 R9, RZ, RZ, R3 ;  /* 0x000000ffff097224 */ /* 0x000fe200078e0003 */
[----:B------:R-:W-:Y:S06]  /*0780*/  BRA `(.L_x_10) ;  /* 0x00000000000c7947 */ /* 0x000fec0003800000 */
.L_x_11:
[----:B------:R-:W-:-:S07]  /*0790*/  MOV R10, 0x7b0 ;  /* 0x000007b0000a7802 */ /* 0x000fce0000000f00 */
[----:B------:R-:W-:Y:S05]  /*07a0*/  CALL.REL.NOINC `($__internal_0_$__cuda_sm20_rem_u64) ;  /* 0x0000000c006c7944 */ /* 0x000fea0003c00000 */
[----:B------:R-:W-:-:S07]  /*07b0*/  IMAD.MOV.U32 R11, RZ, RZ, R2 ;  /* 0x000000ffff0b7224 */ /* 0x000fce00078e0002 */
.L_x_10:
[----:B------:R-:W-:Y:S05]  /*07c0*/  BSYNC.RECONVERGENT B2 ;  /* 0x0000000000027941 */ /* 0x000fea0003800200 */
.L_x_9:
[----:B------:R-:W-:Y:S01]  /*07d0*/  ISETP.GE.U32.AND P0, PT, R9, 0x71c71c72, PT ;  /* 0x71c71c720900780c */ /* 0x000fe20003f06070 */
[----:B------:R-:W-:Y:S01]  /*07e0*/  IMAD R13, R11, 0x3, RZ ;  /* 0x000000030b0d7824 */ /* 0x000fe200078e02ff */
[----:B------:R-:W-:Y:S01]  /*07f0*/  BSSY.RECONVERGENT B2, `(.L_x_12) ;  /* 0x000001f000027945 */ /* 0x000fe20003800200 */
[----:B------:R-:W-:Y:S01]  /*0800*/  IMAD.WIDE.U32 R2, R9, 0x3, RZ ;  /* 0x0000000309027825 */ /* 0x000fe200078e00ff */
[----:B------:R-:W-:-:S03]  /*0810*/  ISETP.GE.U32.AND.EX P0, PT, R11, 0x1c71c71c, PT, P0 ;  /* 0x1c71c71c0b00780c */ /* 0x000fc60003f06100 */
[----:B------:R-:W-:Y:S01]  /*0820*/  IMAD.MOV.U32 R9, RZ, RZ, R2 ;  /* 0x000000ffff097224 */ /* 0x000fe200078e0002 */
[----:B------:R-:W-:-:S09]  /*0830*/  IADD3 R11, PT, PT, R3, R13, RZ ;  /* 0x0000000d030b7210 */ /* 0x000fd20007ffe0ff */
        /* <DEDUP_REMOVED lines=9> */
[----:B------:R0:W1:Y:S02]  /*08d0*/  F2I.FTZ.U32.TRUNC.NTZ R3, R11 ;  /* 0x0000000b00037305 */ /* 0x000064000021f000 */
[----:B0-----:R-:W-:Y:S02]  /*08e0*/  IMAD.MOV.U32 R11, RZ, RZ, RZ ;  /* 0x000000ffff0b7224 */ /* 0x001fe400078e00ff */
[----:B-1----:R-:W-:-:S04]  /*08f0*/  IMAD R13, R13, R3, RZ ;  /* 0x000000030d0d7224 */ /* 0x002fc800078e02ff */
[----:B------:R-:W-:-:S06]  /*0900*/  IMAD.HI.U32 R2, R3, R13, R2 ;  /* 0x0000000d03027227 */ /* 0x000fcc00078e0002 */
[----:B------:R-:W-:-:S04]  /*0910*/  IMAD.HI.U32 R2, R2, R9, RZ ;  /* 0x0000000902027227 */ /* 0x000fc800078e00ff */
[----:B------:R-:W-:-:S04]  /*0920*/  IMAD.MOV R2, RZ, RZ, -R2 ;  /* 0x000000ffff027224 */ /* 0x000fc800078e0a02 */
[----:B------:R-:W-:-:S05]  /*0930*/  IMAD R3, R6, R2, R9 ;  /* 0x0000000206037224 */ /* 0x000fca00078e0209 */
[----:B------:R-:W-:-:S13]  /*0940*/  ISETP.GE.U32.AND P0, PT, R3, R6, PT ;  /* 0x000000060300720c */ /* 0x000fda0003f06070 */
[----:B------:R-:W-:-:S04]  /*0950*/  @P0 IADD3 R3, PT, PT, -R6, R3, RZ ;  /* 0x0000000306030210 */ /* 0x000fc80007ffe1ff */
[----:B------:R-:W-:-:S13]  /*0960*/  ISETP.GE.U32.AND P0, PT, R3, R6, PT ;  /* 0x000000060300720c */ /* 0x000fda0003f06070 */
[----:B------:R-:W-:Y:S01]  /*0970*/  @P0 IMAD.IADD R3, R3, 0x1, -R6 ;  /* 0x0000000103030824 */ /* 0x000fe200078e0a06 */
[----:B------:R-:W-:-:S04]  /*0980*/  @!P1 LOP3.LUT R3, RZ, R6, RZ, 0x33, !PT ;  /* 0x00000006ff039212 */ /* 0x000fc800078e33ff */
[----:B------:R-:W-:Y:S01]  /*0990*/  MOV R9, R3 ;  /* 0x0000000300097202 */ /* 0x000fe20000000f00 */
[----:B------:R-:W-:Y:S06]  /*09a0*/  BRA `(.L_x_13) ;  /* 0x00000000000c7947 */ /* 0x000fec0003800000 */
.L_x_14:
[----:B------:R-:W-:-:S07]  /*09b0*/  MOV R10, 0x9d0 ;  /* 0x000009d0000a7802 */ /* 0x000fce0000000f00 */
[----:B------:R-:W-:Y:S05]  /*09c0*/  CALL.REL.NOINC `($__internal_0_$__cuda_sm20_rem_u64) ;  /* 0x0000000800e47944 */ /* 0x000fea0003c00000 */
[----:B------:R-:W-:-:S07]  /*09d0*/  IMAD.MOV.U32 R11, RZ, RZ, R2 ;  /* 0x000000ffff0b7224 */ /* 0x000fce00078e0002 */
.L_x_13:
[----:B------:R-:W-:Y:S05]  /*09e0*/  BSYNC.RECONVERGENT B2 ;  /* 0x0000000000027941 */ /* 0x000fea0003800200 */
.L_x_12:
[C---:B------:R-:W-:Y:S01]  /*09f0*/  ISETP.GE.U32.AND P0, PT, R9.reuse, 0x71c71c72, PT ;  /* 0x71c71c720900780c */ /* 0x040fe20003f06070 */
[----:B------:R-:W-:Y:S01]  /*0a00*/  IMAD.WIDE.U32 R2, R9, 0x3, RZ ;  /* 0x0000000309027825 */ /* 0x000fe200078e00ff */
[----:B------:R-:W-:Y:S02]  /*0a10*/  BSSY.RECONVERGENT B2, `(.L_x_15) ;  /* 0x000001f000027945 */ /* 0x000fe40003800200 */
[C---:B------:R-:W-:Y:S01]  /*0a20*/  ISETP.GE.U32.AND.EX P0, PT, R11.reuse, 0x1c71c71c, PT, P0 ;  /* 0x1c71c71c0b00780c */ /* 0x040fe20003f06100 */
[----:B------:R-:W-:Y:S01]  /*0a30*/  IMAD R13, R11, 0x3, RZ ;  /* 0x000000030b0d7824 */ /* 0x000fe200078e02ff */
[----:B------:R-:W-:-:S03]  /*0a40*/  MOV R9, R2 ;  /* 0x0000000200097202 */ /* 0x000fc60000000f00 */
[----:B------:R-:W-:-:S08]  /*0a50*/  IMAD.IADD R11, R3, 0x1, R13 ;  /* 0x00000001030b7824 */ /* 0x000fd000078e020d */
[----:B------:R-:W-:Y:S05]  /*0a60*/  @!P0 BRA `(.L_x_16) ;  /* 0x0000000000648947 */ /* 0x000fea0003800000 */
[----:B------:R-:W-:-:S13]  /*0a70*/  ISETP.NE.U32.AND P0, PT, R11, RZ, PT ;  /* 0x000000ff0b00720c */ /* 0x000fda0003f05070 */
[----:B------:R-:W-:Y:S05]  /*0a80*/  @P0 BRA `(.L_x_17) ;  /* 0x0000000000500947 */ /* 0x000fea0003800000 */
[----:B------:R-:W0:Y:S01]  /*0a90*/  I2F.U32.RP R10, R6 ;  /* 0x00000006000a7306 */ /* 0x000e220000209000 */
[----:B------:R-:W-:Y:S02]  /*0aa0*/  HFMA2 R2, -RZ, RZ, 0, 0 ;  /* 0x00000000ff027431 */ /* 0x000fe400000001ff */
[----:B------:R-:W-:Y:S01]  /*0ab0*/  IMAD.MOV R13, RZ, RZ, -R6 ;  /* 0x000000ffff0d7224 */ /* 0x000fe200078e0a06 */
[----:B------:R-:W-:-:S04]  /*0ac0*/  ISETP.NE.U32.AND P1, PT, R6, RZ, PT ;  /* 0x000000ff0600720c */ /* 0x000fc80003f25070 */
        /* <DEDUP_REMOVED lines=10> */
[----:B------:R-:W-:-:S05]  /*0b70*/  @P0 IMAD.IADD R3, R3, 0x1, -R6 ;  /* 0x0000000103030824 */ /* 0x000fca00078e0a06 */
[----:B------:R-:W-:-:S13]  /*0b80*/  ISETP.GE.U32.AND P0, PT, R3, R6, PT ;  /* 0x000000060300720c */ /* 0x000fda0003f06070 */
[----:B------:R-:W-:Y:S02]  /*0b90*/  @P0 IADD3 R3, PT, PT, -R6, R3, RZ ;  /* 0x0000000306030210 */ /* 0x000fe40007ffe1ff */
[----:B------:R-:W-:-:S05]  /*0ba0*/  @!P1 LOP3.LUT R3, RZ, R6, RZ, 0x33, !PT ;  /* 0x00000006ff039212 */ /* 0x000fca00078e33ff */
[----:B------:R-:W-:Y:S01]  /*0bb0*/  IMAD.MOV.U32 R9, RZ, RZ, R3 ;  /* 0x000000ffff097224 */ /* 0x000fe200078e0003 */
[----:B------:R-:W-:Y:S06]  /*0bc0*/  BRA `(.L_x_16) ;  /* 0x00000000000c7947 */ /* 0x000fec0003800000 */
.L_x_17:
[----:B------:R-:W-:-:S07]  /*0bd0*/  MOV R10, 0xbf0 ;  /* 0x00000bf0000a7802 */ /* 0x000fce0000000f00 */
[----:B------:R-:W-:Y:S05]  /*0be0*/  CALL.REL.NOINC `($__internal_0_$__cuda_sm20_rem_u64) ;  /* 0x00000008005c7944 */ /* 0x000fea0003c00000 */
[----:B------:R-:W-:-:S07]  /*0bf0*/  MOV R11, R2 ;  /* 0x00000002000b7202 */ /* 0x000fce0000000f00 */
.L_x_16:
[----:B------:R-:W-:Y:S05]  /*0c00*/  BSYNC.RECONVERGENT B2 ;  /* 0x0000000000027941 */ /* 0x000fea0003800200 */
.L_x_15:
[----:B------:R-:W-:Y:S02]  /*0c10*/  IMAD R11, R11, 0x3, RZ ;  /* 0x000000030b0b7824 */ /* 0x000fe400078e02ff */
[----:B------:R-:W-:-:S04]  /*0c20*/  IMAD.WIDE.U32 R2, R9, 0x3, RZ ;  /* 0x0000000309027825 */ /* 0x000fc800078e00ff */
[----:B------:R-:W-:Y:S02]  /*0c30*/  IMAD.IADD R11, R3, 0x1, R11 ;  /* 0x00000001030b7824 */ /* 0x000fe400078e020b */
[----:B------:R-:W-:Y:S01]  /*0c40*/  IMAD.MOV.U32 R9, RZ, RZ, R2 ;  /* 0x000000ffff097224 */ /* 0x000fe200078e0002 */
[----:B------:R-:W-:Y:S06]  /*0c50*/  @P2 BRA `(.L_x_18) ;  /* 0xfffffff400d82947 */ /* 0x000fec000383ffff */
.L_x_5:
[----:B------:R-:W-:Y:S05]  /*0c60*/  BSYNC.RECONVERGENT B1 ;  /* 0x0000000000017941 */ /* 0x000fea0003800200 */
.L_x_4:
[----:B------:R-:W-:-:S13]  /*0c70*/  LOP3.LUT P0, R7, R7, 0x3, RZ, 0xc0, !PT ;  /* 0x0000000307077812 */ /* 0x000fda000780c0ff */
[----:B------:R-:W-:Y:S05]  /*0c80*/  @!P0 BRA `(.L_x_3) ;  /* 0x0000000000948947 */ /* 0x000fea0003800000 */
[----:B------:R-:W-:-:S07]  /*0c90*/  IADD3 R7, PT, PT, -R7, RZ, RZ ;  /* 0x000000ff07077210 */ /* 0x000fce0007ffe1ff */
.L_x_22:
        /* <DEDUP_REMOVED lines=9> */
[----:B------:R-:W-:Y:S02]  /*0d30*/  IADD3 R11, PT, PT, RZ, -R6, RZ ;  /* 0x80000006ff0b7210 */ /* 0x000fe40007ffe0ff */
[----:B------:R-:W-:-:S05]  /*0d40*/  ISETP.NE.U32.AND P1, PT, R6, RZ, PT ;  /* 0x000000ff0600720c */ /* 0x000fca0003f25070 */
[----:B0-----:R-:W0:Y:S02]  /*0d50*/  MUFU.RCP R8, R8 ;  /* 0x0000000800087308 */ /* 0x001e240000001000 */
[----:B0-----:R-:W-:-:S06]  /*0d60*/  VIADD R2, R8, 0xffffffe ;  /* 0x0ffffffe08027836 */ /* 0x001fcc0000000000 */
[----:B------:R0:W1:Y:S02]  /*0d70*/  F2I.FTZ.U32.TRUNC.NTZ R3, R2 ;  /* 0x0000000200037305 */ /* 0x000064000021f000 */
[----:B0-----:R-:W-:Y:S02]  /*0d80*/  IMAD.MOV.U32 R2, RZ, RZ, RZ ;  /* 0x000000ffff027224 */ /* 0x001fe400078e00ff */
[----:B-1----:R-:W-:-:S04]  /*0d90*/  IMAD R11, R11, R3, RZ ;  /* 0x000000030b0b7224 */ /* 0x002fc800078e02ff */
        /* <DEDUP_REMOVED lines=11> */
.L_x_21:
[----:B------:R-:W-:-:S07]  /*0e50*/  MOV R10, 0xe70 ;  /* 0x00000e70000a7802 */ /* 0x000fce0000000f00 */
[----:B------:R-:W-:Y:S05]  /*0e60*/  CALL.REL.NOINC `($__internal_0_$__cuda_sm20_rem_u64) ;  /* 0x0000000400bc7944 */ /* 0x000fea0003c00000 */
[----:B------:R-:W-:-:S07]  /*0e70*/  MOV R11, R2 ;  /* 0x00000002000b7202 */ /* 0x000fce0000000f00 */
.L_x_20:
[----:B------:R-:W-:Y:S05]  /*0e80*/  BSYNC.RECONVERGENT B1 ;  /* 0x0000000000017941 */ /* 0x000fea0003800200 */
.L_x_19:
[----:B------:R-:W-:Y:S02]  /*0e90*/  IMAD R11, R11, 0x3, RZ ;  /* 0x000000030b0b7824 */ /* 0x000fe400078e02ff */
[----:B------:R-:W-:-:S04]  /*0ea0*/  IMAD.WIDE.U32 R2, R9, 0x3, RZ ;  /* 0x0000000309027825 */ /* 0x000fc800078e00ff */
[----:B------:R-:W-:Y:S02]  /*0eb0*/  IMAD.IADD R11, R3, 0x1, R11 ;  /* 0x00000001030b7824 */ /* 0x000fe400078e020b */
[----:B------:R-:W-:Y:S01]  /*0ec0*/  IMAD.MOV.U32 R9, RZ, RZ, R2 ;  /* 0x000000ffff097224 */ /* 0x000fe200078e0002 */
[----:B------:R-:W-:Y:S06]  /*0ed0*/  @P2 BRA `(.L_x_22) ;  /* 0xfffffffc00702947 */ /* 0x000fec000383ffff */
.L_x_3:
[----:B------:R-:W-:Y:S05]  /*0ee0*/  BSYNC.RECONVERGENT B0 ;  /* 0x0000000000007941 */ /* 0x000fea0003800200 */
.L_x_2:
[----:B------:R-:W-:Y:S01]  /*0ef0*/  ISETP.NE.U32.AND P0, PT, R11, RZ, PT ;  /* 0x000000ff0b00720c */ /* 0x000fe20003f05070 */
[----:B------:R-:W-:-:S12]  /*0f00*/  BSSY.RECONVERGENT B0, `(.L_x_23) ;  /* 0x0000017000007945 */ /* 0x000fd80003800200 */
[----:B------:R-:W-:Y:S05]  /*0f10*/  @P0 BRA `(.L_x_24) ;  /* 0x0000000000480947 */ /* 0x000fea0003800000 */
[----:B------:R-:W0:Y:S01]  /*0f20*/  I2F.U32.RP R7, R6 ;  /* 0x0000000600077306 */ /* 0x000e220000209000 */
[----:B------:R-:W-:Y:S02]  /*0f30*/  HFMA2 R2, -RZ, RZ, 0, 0 ;  /* 0x00000000ff027431 */ /* 0x000fe400000001ff */
[----:B------:R-:W-:Y:S01]  /*0f40*/  IMAD.MOV R11, RZ, RZ, -R6 ;  /* 0x000000ffff0b7224 */ /* 0x000fe200078e0a06 */
[----:B------:R-:W-:-:S04]  /*0f50*/  ISETP.NE.U32.AND P1, PT, R6, RZ, PT ;  /* 0x000000ff0600720c */ /* 0x000fc80003f25070 */
[----:B0-----:R-:W0:Y:S02]  /*0f60*/  MUFU.RCP R7, R7 ;  /* 0x0000000700077308 */ /* 0x001e240000001000 */
[----:B0-----:R-:W-:-:S06]  /*0f70*/  IADD3 R3, PT, PT, R7, 0xffffffe, RZ ;  /* 0x0ffffffe07037810 */ /* 0x001fcc0007ffe0ff */
[----:B------:R-:W0:Y:S02]  /*0f80*/  F2I.FTZ.U32.TRUNC.NTZ R3, R3 ;  /* 0x0000000300037305 */ /* 0x000e24000021f000 */
[----:B0-----:R-:W-:-:S04]  /*0f90*/  IMAD R11, R11, R3, RZ ;  /* 0x000000030b0b7224 */ /* 0x001fc800078e02ff */
        /* <DEDUP_REMOVED lines=10> */
.L_x_24:
[----:B------:R-:W-:-:S07]  /*1040*/  MOV R10, 0x1060 ;  /* 0x00001060000a7802 */ /* 0x000fce0000000f00 */
[----:B------:R-:W-:Y:S05]  /*1050*/  CALL.REL.NOINC `($__internal_0_$__cuda_sm20_rem_u64) ;  /* 0x0000000400407944 */ /* 0x000fea0003c00000 */
[----:B------:R-:W-:-:S07]  /*1060*/  MOV R2, R9 ;  /* 0x0000000900027202 */ /* 0x000fce0000000f00 */
.L_x_25:
[----:B------:R-:W-:Y:S05]  /*1070*/  BSYNC.RECONVERGENT B0 ;  /* 0x0000000000007941 */ /* 0x000fea0003800200 */
.L_x_23:
[----:B------:R-:W0:Y:S01]  /*1080*/  I2F.U32.RP R10, R0 ;  /* 0x00000000000a7306 */ /* 0x000e220000209000 */
[----:B------:R-:W-:Y:S02]  /*1090*/  IADD3 R3, PT, PT, RZ, -R0, RZ ;  /* 0x80000000ff037210 */ /* 0x000fe40007ffe0ff */
[----:B------:R-:W-:Y:S02]  /*10a0*/  IADD3 R7, PT, PT, R6, -0x1, RZ ;  /* 0xffffffff06077810 */ /* 0x000fe40007ffe0ff */
[----:B------:R-:W-:-:S03]  /*10b0*/  ISETP.NE.U32.AND P2, PT, R0, RZ, PT ;  /* 0x000000ff0000720c */ /* 0x000fc60003f45070 */
        /* <DEDUP_REMOVED lines=10> */
[----:B------:R-:W-:Y:S01]  /*1160*/  @P0 IADD3 R7, PT, PT, -R0, R7, RZ ;  /* 0x0000000700070210 */ /* 0x000fe20007ffe1ff */
[----:B------:R-:W-:-:S03]  /*1170*/  @P0 VIADD R3, R3, 0x1 ;  /* 0x0000000103030836 */ /* 0x000fc60000000000 */
[----:B------:R-:W-:-:S13]  /*1180*/  ISETP.GE.U32.AND P1, PT, R7, R0, PT ;  /* 0x000000000700720c */ /* 0x000fda0003f26070 */
[----:B------:R-:W-:Y:S02]  /*1190*/  @P1 IADD3 R3, PT, PT, R3, 0x1, RZ ;  /* 0x0000000103031810 */ /* 0x000fe40007ffe0ff */
[----:B------:R-:W-:-:S04]  /*11a0*/  @!P2 LOP3.LUT R3, RZ, R0, RZ, 0x33, !PT ;  /* 0x00000000ff03a212 */ /* 0x000fc800078e33ff */
[----:B------:R-:W-:-:S13]  /*11b0*/  ISETP.GE.U32.AND P0, PT, R3, 0x2, PT ;  /* 0x000000020300780c */ /* 0x000fda0003f06070 */
[----:B------:R-:W-:Y:S05]  /*11c0*/  @!P0 EXIT ;  /* 0x000000000000894d */ /* 0x000fea0003800000 */
[----:B------:R-:W-:Y:S01]  /*11d0*/  IMAD.MOV.U32 R0, RZ, RZ, 0x1 ;  /* 0x00000001ff007424 */ /* 0x000fe200078e00ff */
[----:B------:R-:W-:-:S07]  /*11e0*/  MOV R7, R2 ;  /* 0x0000000200077202 */ /* 0x000fce0000000f00 */
.L_x_31:
[----:B------:R-:W-:Y:S01]  /*11f0*/  IMAD R7, R7, R2, RZ ;  /* 0x0000000207077224 */ /* 0x000fe200078e02ff */
[----:B------:R-:W-:Y:S04]  /*1200*/  BSSY.RECONVERGENT B0, `(.L_x_26) ;  /* 0x0000014000007945 */ /* 0x000fe80003800200 */
[----:B------:R-:W-:-:S13]  /*1210*/  ISETP.GT.U32.AND P0, PT, R7, R6, PT ;  /* 0x000000060700720c */ /* 0x000fda0003f04070 */
[----:B------:R-:W-:Y:S05]  /*1220*/  @!P0 BRA `(.L_x_27) ;  /* 0x0000000000448947 */ /* 0x000fea0003800000 */
        /* <DEDUP_REMOVED lines=8> */
[----:B------:R-:W-:-:S06]  /*12b0*/  IMAD.HI.U32 R8, R9, R11, R8 ;  /* 0x0000000b09087227 */ /* 0x000fcc00078e0008 */
[----:B------:R-:W-:-:S05]  /*12c0*/  IMAD.HI.U32 R8, R8, R7, RZ ;  /* 0x0000000708087227 */ /* 0x000fca00078e00ff */
[----:B------:R-:W-:-:S05]  /*12d0*/  IADD3 R8, PT, PT, -R8, RZ, RZ ;  /* 0x000000ff08087210 */ /* 0x000fca0007ffe1ff */
[----:B------:R-:W-:-:S05]  /*12e0*/  IMAD R7, R6, R8, R7 ;  /* 0x0000000806077224 */ /* 0x000fca00078e0207 */
[----:B------:R-:W-:-:S13]  /*12f0*/  ISETP.GE.U32.AND P0, PT, R7, R6, PT ;  /* 0x000000060700720c */ /* 0x000fda0003f06070 */
[----:B------:R-:W-:-:S05]  /*1300*/  @P0 IMAD.IADD R7, R7, 0x1, -R6 ;  /* 0x0000000107070824 */ /* 0x000fca00078e0a06 */
[----:B------:R-:W-:-:S13]  /*1310*/  ISETP.GE.U32.AND P0, PT, R7, R6, PT ;  /* 0x000000060700720c */ /* 0x000fda0003f06070 */
[----:B------:R-:W-:Y:S02]  /*1320*/  @P0 IADD3 R7, PT, PT, -R6, R7, RZ ;  /* 0x0000000706070210 */ /* 0x000fe40007ffe1ff */
[----:B------:R-:W-:-:S07]  /*1330*/  @!P1 LOP3.LUT R7, RZ, R6, RZ, 0x33, !PT ;  /* 0x00000006ff079212 */ /* 0x000fce00078e33ff */
.L_x_27:
[----:B------:R-:W-:Y:S05]  /*1340*/  BSYNC.RECONVERGENT B0 ;  /* 0x0000000000007941 */ /* 0x000fea0003800200 */
.L_x_26:
[----:B------:R-:W-:Y:S01]  /*1350*/  IMAD R11, R7, 0x3, RZ ;  /* 0x00000003070b7824 */ /* 0x000fe200078e02ff */
[----:B------:R-:W-:Y:S01]  /*1360*/  BSSY.RECONVERGENT B0, `(.L_x_28) ;  /* 0x0000017000007945 */ /* 0x000fe20003800200 */
[----:B------:R-:W-:-:S03]  /*1370*/  VIADD R0, R0, 0x1 ;  /* 0x0000000100007836 */ /* 0x000fc60000000000 */
[----:B------:R-:W-:-:S13]  /*1380*/  ISETP.GT.U32.AND P0, PT, R11, R6, PT ;  /* 0x000000060b00720c */ /* 0x000fda0003f04070 */
[----:B------:R-:W-:Y:S05]  /*1390*/  @!P0 BRA `(.L_x_29) ;  /* 0x00000000004c8947 */ /* 0x000fea0003800000 */
        /* <DEDUP_REMOVED lines=17> */
[----:B------:R-:W-:-:S13]  /*14b0*/  ISETP.NE.AND P0, PT, R9, 0x2, PT ;  /* 0x000000020900780c */ /* 0x000fda0003f05270 */
[----:B------:R-:W-:Y:S05]  /*14c0*/  @!P0 BRA `(.L_x_30) ;  /* 0x0000000000108947 */ /* 0x000fea0003800000 */
.L_x_29:
[----:B------:R-:W-:Y:S05]  /*14d0*/  BSYNC.RECONVERGENT B0 ;  /* 0x0000000000007941 */ /* 0x000fea0003800200 */
.L_x_28:
[----:B------:R-:W-:-:S13]  /*14e0*/  ISETP.GE.U32.AND P0, PT, R0, R3, PT ;  /* 0x000000030000720c */ /* 0x000fda0003f06070 */
[----:B------:R-:W-:Y:S05]  /*14f0*/  @!P0 BRA `(.L_x_31) ;  /* 0xfffffffc003c8947 */ /* 0x000fea000383ffff */
[----:B------:R-:W-:Y:S05]  /*1500*/  EXIT ;  /* 0x000000000000794d */ /* 0x000fea0003800000 */
.L_x_30:
[----:B------:R-:W0:Y:S02]  /*1510*/  LDCU.64 UR4, c[0x0][0x388] ;  /* 0x00007100ff0477ac */ /* 0x000e240008000a00 */
[----:B0-----:R-:W-:-:S04]  /*1520*/  IADD3 R2, P0, PT, R5, UR4, RZ ;  /* 0x0000000405027c10 */ /* 0x001fc8000ff1e0ff */
[----:B------:R-:W-:-:S05]  /*1530*/  IADD3.X R3, PT, PT, R4, UR5, RZ, P0, !PT ;  /* 0x0000000504037c10 */ /* 0x000fca00087fe4ff */
[----:B------:R-:W-:Y:S01]  /*1540*/  STG.E desc[UR6][R2.64], R6 ;  /* 0x0000000602007986 */ /* 0x000fe2000c101906 */
[----:B------:R-:W-:Y:S05]  /*1550*/  EXIT ;  /* 0x000000000000794d */ /* 0x000fea0003800000 */
        .weak           $__internal_0_$__cuda_sm20_rem_u64
        .type           $__internal_0_$__cuda_sm20_rem_u64,@function
        .size           $__internal_0_$__cuda_sm20_rem_u64,(.L_x_33 - $__internal_0_$__cuda_sm20_rem_u64)
$__internal_0_$__cuda_sm20_rem_u64:
[----:B------:R-:W-:Y:S01]  /*1560*/  IMAD.MOV.U32 R14, RZ, RZ, R6 ;  /* 0x000000ffff0e7224 */ /* 0x000fe200078e0006 */
[----:B------:R-:W-:-:S05]  /*1570*/  MOV R15, UR4 ;  /* 0x00000004000f7c02 */ /* 0x000fca0008000f00 */
[----:B------:R-:W0:Y:S08]  /*1580*/  I2F.U64.RP R14, R14 ;  /* 0x0000000e000e7312 */ /* 0x000e300000309000 */
[----:B0-----:R-:W0:Y:S02]  /*1590*/  MUFU.RCP R2, R14 ;  /* 0x0000000e00027308 */ /* 0x001e240000001000 */
[----:B0-----:R-:W-:-:S06]  /*15a0*/  IADD3 R2, PT, PT, R2, 0x1ffffffe, RZ ;  /* 0x1ffffffe02027810 */ /* 0x001fcc0007ffe0ff */
[----:B------:R-:W0:Y:S02]  /*15b0*/  F2I.U64.TRUNC R2, R2 ;  /* 0x0000000200027311 */ /* 0x000e24000020d800 */
[----:B0-----:R-:W-:-:S04]  /*15c0*/  IMAD.WIDE.U32 R12, R2, R6, RZ ;  /* 0x00000006020c7225 */ /* 0x001fc800078e00ff */
[----:B------:R-:W-:Y:S01]  /*15d0*/  IMAD R13, R2, UR4, R13 ;  /* 0x00000004020d7c24 */ /* 0x000fe2000f8e020d */
[----:B------:R-:W-:-:S03]  /*15e0*/  IADD3 R17, P0, PT, RZ, -R12, RZ ;  /* 0x8000000cff117210 */ /* 0x000fc60007f1e0ff */
[----:B------:R-:W-:Y:S02]  /*15f0*/  IMAD R13, R3, R6, R13 ;  /* 0x00000006030d7224 */ /* 0x000fe400078e020d */
[----:B------:R-:W-:-:S04]  /*1600*/  IMAD.HI.U32 R12, R2, R17, RZ ;  /* 0x00000011020c7227 */ /* 0x000fc800078e00ff */
[----:B------:R-:W-:Y:S01]  /*1610*/  IMAD.X R19, RZ, RZ, ~R13, P0 ;  /* 0x000000ffff137224 */ /* 0x000fe200000e0e0d */
[----:B------:R-:W-:-:S03]  /*1620*/  MOV R13, R2 ;  /* 0x00000002000d7202 */ /* 0x000fc60000000f00 */
[-C--:B------:R-:W-:Y:S02]  /*1630*/  IMAD R15, R3, R19.reuse, RZ ;  /* 0x00000013030f7224 */ /* 0x080fe400078e02ff */
[----:B------:R-:W-:-:S04]  /*1640*/  IMAD.WIDE.U32 R12, P0, R2, R19, R12 ;  /* 0x00000013020c7225 */ /* 0x000fc8000780000c */
[----:B------:R-:W-:-:S04]  /*1650*/  IMAD.HI.U32 R19, R3, R19, RZ ;  /* 0x0000001303137227 */ /* 0x000fc800078e00ff */
[----:B------:R-:W-:-:S05]  /*1660*/  IMAD.HI.U32 R12, P1, R3, R17, R12 ;  /* 0x00000011030c7227 */ /* 0x000fca000782000c */
[----:B------:R-:W-:Y:S01]  /*1670*/  IADD3 R13, P3, PT, R15, R12, RZ ;  /* 0x0000000c0f0d7210 */ /* 0x000fe20007f7e0ff */
[----:B------:R-:W-:-:S04]  /*1680*/  IMAD.X R12, R19, 0x1, R3, P0 ;  /* 0x00000001130c7824 */ /* 0x000fc800000e0603 */
[----:B------:R-:W-:Y:S01]  /*1690*/  IMAD.WIDE.U32 R2, R13, R6, RZ ;  /* 0x000000060d027225 */ /* 0x000fe200078e00ff */
[----:B------:R-:W-:-:S03]  /*16a0*/  IADD3.X R15, PT, PT, RZ, RZ, R12, P3, P1 ;  /* 0x000000ffff0f7210 */ /* 0x000fc60001fe240c */
[----:B------:R-:W-:Y:S01]  /*16b0*/  IMAD R3, R13, UR4, R3 ;  /* 0x000000040d037c24 */ /* 0x000fe2000f8e0203 */
[----:B------:R-:W-:-:S03]  /*16c0*/  IADD3 R17, P0, PT, RZ, -R2, RZ ;  /* 0x80000002ff117210 */ /* 0x000fc60007f1e0ff */
[----:B------:R-:W-:Y:S02]  /*16d0*/  IMAD R3, R15, R6, R3 ;  /* 0x000000060f037224 */ /* 0x000fe400078e0203 */
[----:B------:R-:W-:-:S03]  /*16e0*/  IMAD.HI.U32 R12, R13, R17, RZ ;  /* 0x000000110d0c7227 */ /* 0x000fc600078e00ff */
[----:B------:R-:W-:-:S05]  /*16f0*/  IADD3.X R2, PT, PT, RZ, ~R3, RZ, P0, !PT ;  /* 0x80000003ff027210 */ /* 0x000fca00007fe4ff */
[----:B------:R-:W-:-:S04]  /*1700*/  IMAD.WIDE.U32 R12, P0, R13, R2, R12 ;  /* 0x000000020d0c7225 */ /* 0x000fc8000780000c */
[C---:B------:R-:W-:Y:S02]  /*1710*/  IMAD R3, R15.reuse, R2, RZ ;  /* 0x000000020f037224 */ /* 0x040fe400078e02ff */
[----:B------:R-:W-:-:S04]  /*1720*/  IMAD.HI.U32 R12, P1, R15, R17, R12 ;  /* 0x000000110f0c7227 */ /* 0x000fc8000782000c */
[----:B------:R-:W-:Y:S01]  /*1730*/  IMAD.HI.U32 R2, R15, R2, RZ ;  /* 0x000000020f027227 */ /* 0x000fe200078e00ff */
[----:B------:R-:W-:-:S03]  /*1740*/  IADD3 R12, P3, PT, R3, R12, RZ ;  /* 0x0000000c030c7210 */ /* 0x000fc60007f7e0ff */
[----:B------:R-:W-:Y:S02]  /*1750*/  HFMA2 R3, -RZ, RZ, 0, 0 ;  /* 0x00000000ff037431 */ /* 0x000fe400000001ff */
[----:B------:R-:W-:Y:S02]  /*1760*/  IMAD.X R15, R2, 0x1, R15, P0 ;  /* 0x00000001020f7824 */ /* 0x000fe400000e060f */
[----:B------:R-:W-:-:S03]  /*1770*/  IMAD.HI.U32 R2, R12, R9, RZ ;  /* 0x000000090c027227 */ /* 0x000fc600078e00ff */
[----:B------:R-:W-:Y:S01]  /*1780*/  IADD3.X R14, PT, PT, RZ, RZ, R15, P3, P1 ;  /* 0x000000ffff0e7210 */ /* 0x000fe20001fe240f */
[----:B------:R-:W-:-:S04]  /*1790*/  IMAD.WIDE.U32 R2, R12, R11, R2 ;  /* 0x0000000b0c027225 */ /* 0x000fc800078e0002 */
[C---:B------:R-:W-:Y:S02]  /*17a0*/  IMAD R13, R14.reuse, R11, RZ ;  /* 0x0000000b0e0d7224 */ /* 0x040fe400078e02ff */
[----:B------:R-:W-:-:S04]  /*17b0*/  IMAD.HI.U32 R2, P0, R14, R9, R2 ;  /* 0x000000090e027227 */ /* 0x000fc80007800002 */
[----:B------:R-:W-:Y:S01]  /*17c0*/  IMAD.HI.U32 R12, R14, R11, RZ ;  /* 0x0000000b0e0c7227 */ /* 0x000fe200078e00ff */
[----:B------:R-:W-:-:S03]  /*17d0*/  IADD3 R13, P1, PT, R13, R2, RZ ;  /* 0x000000020d0d7210 */ /* 0x000fc60007f3e0ff */
[----:B------:R-:W-:Y:S02]  /*17e0*/  IMAD.X R12, RZ, RZ, R12, P0 ;  /* 0x000000ffff0c7224 */ /* 0x000fe400000e060c */
[----:B------:R-:W-:-:S03]  /*17f0*/  IMAD.WIDE.U32 R2, R13, R6, RZ ;  /* 0x000000060d027225 */ /* 0x000fc600078e00ff */
[----:B------:R-:W-:Y:S01]  /*1800*/  IADD3.X R15, PT, PT, RZ, R12, RZ, P1, !PT ;  /* 0x0000000cff0f7210 */ /* 0x000fe20000ffe4ff */
[----:B------:R-:W-:Y:S01]  /*1810*/  IMAD R13, R13, UR4, R3 ;  /* 0x000000040d0d7c24 */ /* 0x000fe2000f8e0203 */
[----:B------:R-:W-:-:S03]  /*1820*/  IADD3 R9, P1, PT, -R2, R9, RZ ;  /* 0x0000000902097210 */ /* 0x000fc60007f3e1ff */
[-C--:B------:R-:W-:Y:S01]  /*1830*/  IMAD R2, R15, R6.reuse, R13 ;  /* 0x000000060f027224 */ /* 0x080fe200078e020d */
[----:B------:R-:W-:-:S03]  /*1840*/  ISETP.GE.U32.AND P0, PT, R9, R6, PT ;  /* 0x000000060900720c */ /* 0x000fc60003f06070 */
[----:B------:R-:W-:Y:S01]  /*1850*/  IMAD.X R2, R11, 0x1, ~R2, P1 ;  /* 0x000000010b027824 */ /* 0x000fe200008e0e02 */
[----:B------:R-:W-:-:S04]  /*1860*/  IADD3 R3, P1, PT, -R6, R9, RZ ;  /* 0x0000000906037210 */ /* 0x000fc80007f3e1ff */
[C---:B------:R-:W-:Y:S02]  /*1870*/  ISETP.GE.U32.AND.EX P0, PT, R2.reuse, UR4, PT, P0 ;  /* 0x0000000402007c0c */ /* 0x040fe4000bf06100 */
[----:B------:R-:W-:Y:S02]  /*1880*/  IADD3.X R11, PT, PT, R2, ~UR4, RZ, P1, !PT ;  /* 0x80000004020b7c10 */ /* 0x000fe40008ffe4ff */
[----:B------:R-:W-:Y:S02]  /*1890*/  SEL R3, R3, R9, P0 ;  /* 0x0000000903037207 */ /* 0x000fe40000000000 */
[----:B------:R-:W-:Y:S02]  /*18a0*/  SEL R11, R11, R2, P0 ;  /* 0x000000020b0b7207 */ /* 0x000fe40000000000 */
[----:B------:R-:W-:Y:S02]  /*18b0*/  ISETP.GE.U32.AND P0, PT, R3, R6, PT ;  /* 0x000000060300720c */ /* 0x000fe40003f06070 */
[----:B------:R-:W-:-:S02]  /*18c0*/  IADD3 R9, P3, PT, -R6, R3, RZ ;  /* 0x0000000306097210 */ /* 0x000fc40007f7e1ff */
[C---:B------:R-:W-:Y:S02]  /*18d0*/  ISETP.GE.U32.AND.EX P0, PT, R11.reuse, UR4, PT, P0 ;  /* 0x000000040b007c0c */ /* 0x040fe4000bf06100 */
[----:B------:R-:W-:Y:S02]  /*18e0*/  IADD3.X R2, PT, PT, R11, ~UR4, RZ, P3, !PT ;  /* 0x800000040b027c10 */ /* 0x000fe40009ffe4ff */
[----:B------:R-:W-:Y:S02]  /*18f0*/  ISETP.NE.U32.AND P1, PT, R6, RZ, PT ;  /* 0x000000ff0600720c */ /* 0x000fe40003f25070 */
[----:B------:R-:W-:Y:S02]  /*1900*/  SEL R2, R2, R11, P0 ;  /* 0x0000000b02027207 */ /* 0x000fe40000000000 */
[----:B------:R-:W-:Y:S02]  /*1910*/  MOV R11, 0x0 ;  /* 0x00000000000b7802 */ /* 0x000fe40000000f00 */
[----:B------:R-:W-:-:S02]  /*1920*/  ISETP.NE.AND.EX P1, PT, RZ, UR4, PT, P1 ;  /* 0x00000004ff007c0c */ /* 0x000fc4000bf25310 */
[----:B------:R-:W-:Y:S02]  /*1930*/  SEL R9, R9, R3, P0 ;  /* 0x0000000309097207 */ /* 0x000fe40000000000 */
[----:B------:R-:W-:Y:S02]  /*1940*/  SEL R2, R2, 0xffffffff, P1 ;  /* 0xffffffff02027807 */ /* 0x000fe40000800000 */
[----:B------:R-:W-:Y:S01]  /*1950*/  SEL R9, R9, 0xffffffff, P1 ;  /* 0xffffffff09097807 */ /* 0x000fe20000800000 */
[----:B------:R-:W-:Y:S06]  /*1960*/  RET.REL.NODEC R10 `(_Z20kershaw_prime_kernelPjS_m) ;  /* 0xffffffe40aa47950 */ /* 0x000fec0003c3ffff */
.L_x_32:
[----:B------:R-:W-:-:S00]  /*1970*/  BRA `(.L_x_32) ;  /* 0xfffffffc00fc7947 */ /* 0x000fc0000383ffff */
[----:B------:R-:W-:-:S00]  /*1980*/  NOP ;  /* 0x0000000000007918 */ /* 0x000fc00000000000 */
[----:B------:R-:W-:-:S00]  /*1990*/  NOP ;  /* 0x0000000000007918 */ /* 0x000fc00000000000 */
[----:B------:R-:W-:-:S00]  /*19a0*/  NOP ;  /* 0x0000000000007918 */ /* 0x000fc00000000000 */
[----:B------:R-:W-:-:S00]  /*19b0*/  NOP ;  /* 0x0000000000007918 */ /* 0x000fc00000000000 */
[----:B------:R-:W-:-:S00]  /*19c0*/  NOP ;  /* 0x0000000000007918 */ /* 0x000fc00000000000 */
[----:B------:R-:W-:-:S00]  /*19d0*/  NOP ;  /* 0x0000000000007918 */ /* 0x000fc00000000000 */
[----:B------:R-:W-:-:S00]  /*19e0*/  NOP ;  /* 0x0000000000007918 */ /* 0x000fc00000000000 */
[----:B------:R-:W-:-:S00]  /*19f0*/  NOP ;  /* 0x0000000000007918 */ /* 0x000fc00000000000 */
.L_x_33:


//--------------------- .nv.shared.reserved.0     --------------------------
	.section	.nv.shared.reserved.0,"aw",@nobits
	.weak		__nv_reservedSMEM_offset_0_alias
	.size		__nv_reservedSMEM_offset_0_alias, 0, 64
	.other		__nv_reservedSMEM_offset_0_alias,@"STO_CUDA_RESERVED_SHARED STV_DEFAULT"
__nv_reservedSMEM_offset_0_alias:
	.zero		0
	.zero		64


//--------------------- .nv.constant0._Z20kershaw_prime_kernelPjS_m --------------------------
	.section	.nv.constant0._Z20kershaw_prime_kernelPjS_m,"a",@progbits
	.sectionflags	@""
	.align	4
.nv.constant0._Z20kershaw_prime_kernelPjS_m:
	.zero		920


//--------------------- SYMBOLS --------------------------

	.type		.nv.reservedSmem.offset0,@object
	.size		.nv.reservedSmem.offset0,0x4
